//
// Generated by NVIDIA NVVM Compiler
//
// Compiler Build ID: CL-36424714
// Cuda compilation tools, release 13.0, V13.0.88
// Based on NVVM 20.0.0
//

.version 9.0
.target sm_100
.address_size 64

	// .globl	_Z14kernel_add_onePi

.visible .entry _Z14kernel_add_onePi(
	.param .u64 .ptr .align 1 _Z14kernel_add_onePi_param_0
)
{
	.reg .b32 	%r<4>;
	.reg .b64 	%rd<5>;

	ld.param.u64 	%rd1, [_Z14kernel_add_onePi_param_0];
	cvta.to.global.u64 	%rd2, %rd1;
	mov.u32 	%r1, %tid.x;
	mul.wide.u32 	%rd3, %r1, 4;
	add.s64 	%rd4, %rd2, %rd3;
	ld.global.u32 	%r2, [%rd4];
	add.s32 	%r3, %r2, 1;
	st.global.u32 	[%rd4], %r3;
	ret;

}


// ===== COMPILED SASS (sm_100) =====

	.target	sm_100

	.elftype	@"ET_EXEC"


//--------------------- .note.nv.tkinfo           --------------------------
	.section	.note.nv.tkinfo,"",@"SHT_NOTE"
	.sectionflags	@"SHF_NOTE_NV_TKINFO"
	.tkinfo
        /*0018*/ 	.word	0x00000002
        /*0030*/ 	.string	""
        /*0030*/ 	.string	"ptxas"
        /*0030*/ 	.string	"Cuda compilation tools, release 13.0, V13.0.88"
        /*0030*/ 	.string	"Build cuda_13.0.r13.0/compiler.36424714_0"
        /*0030*/ 	.string	"-arch sm_100 -m 64 "



//--------------------- .note.nv.cuinfo           --------------------------
	.section	.note.nv.cuinfo,"",@"SHT_NOTE"
	.sectionflags	@"SHF_NOTE_NV_CUINFO"
        /*0018*/ 	.short	0x0002
        /*001a*/ 	.short	0x0064
        /*001c*/ 	.short	0x0082
	.zero		2


//--------------------- .nv.info                  --------------------------
	.section	.nv.info,"",@"SHT_CUDA_INFO"
	.align	4


	//----- nvinfo : EIATTR_REGCOUNT
	.align		4
        /*0000*/ 	.byte	0x04, 0x2f
        /*0002*/ 	.short	(.L_1 - .L_0)
	.align		4
.L_0:
        /*0004*/ 	.word	index@(_Z14kernel_add_onePi)
        /*0008*/ 	.word	0x00000008


	//----- nvinfo : EIATTR_FRAME_SIZE
	.align		4
.L_1:
        /*000c*/ 	.byte	0x04, 0x11
        /*000e*/ 	.short	(.L_3 - .L_2)
	.align		4
.L_2:
        /*0010*/ 	.word	index@(_Z14kernel_add_onePi)
        /*0014*/ 	.word	0x00000000


	//----- nvinfo : EIATTR_MIN_STACK_SIZE
	.align		4
.L_3:
        /*0018*/ 	.byte	0x04, 0x12
        /*001a*/ 	.short	(.L_5 - .L_4)
	.align		4
.L_4:
        /*001c*/ 	.word	index@(_Z14kernel_add_onePi)
        /*0020*/ 	.word	0x00000000
.L_5:


//--------------------- .nv.compat                --------------------------
	.section	.nv.compat,"",@"SHT_CUDA_COMPAT_INFO"
	.align	4
        /*0000*/ 	.byte	0x02, 0x09, 0x00, 0x00, 0x02, 0x02, 0x01, 0x00, 0x02, 0x05, 0x05, 0x00, 0x03, 0x07, 0x01, 0x01
        /*0010*/ 	.byte	0x02, 0x03, 0x00, 0x00, 0x02, 0x06, 0x01, 0x00, 0x04, 0x0b, 0x08, 0x00, 0x09, 0x00, 0x00, 0x00
        /*0020*/ 	.byte	0x00, 0x00, 0x00, 0x00


//--------------------- .nv.info._Z14kernel_add_onePi --------------------------
	.section	.nv.info._Z14kernel_add_onePi,"",@"SHT_CUDA_INFO"
	.sectionflags	@""
	.align	4


	//----- nvinfo : EIATTR_CUDA_API_VERSION
	.align		4
        /*0000*/ 	.byte	0x04, 0x37
        /*0002*/ 	.short	(.L_7 - .L_6)
.L_6:
        /*0004*/ 	.word	0x00000082


	//----- nvinfo : EIATTR_KPARAM_INFO
	.align		4
.L_7:
        /*0008*/ 	.byte	0x04, 0x17
        /*000a*/ 	.short	(.L_9 - .L_8)
.L_8:
        /*000c*/ 	.word	0x00000000
        /*0010*/ 	.short	0x0000
        /*0012*/ 	.short	0x0000
        /*0014*/ 	.byte	0x00, 0xf5, 0x21, 0x00


	//----- nvinfo : EIATTR_SPARSE_MMA_MASK
	.align		4
.L_9:
        /*0018*/ 	.byte	0x03, 0x50
        /*001a*/ 	.short	0x0000


	//----- nvinfo : EIATTR_MAXREG_COUNT
	.align		4
        /*001c*/ 	.byte	0x03, 0x1b
        /*001e*/ 	.short	0x00ff


	//----- nvinfo : EIATTR_MERCURY_ISA_VERSION
	.align		4
        /*0020*/ 	.byte	0x03, 0x5f
        /*0022*/ 	.short	0x0101


	//----- nvinfo : EIATTR_VRC_CTA_INIT_COUNT
	.align		4
        /*0024*/ 	.byte	0x02, 0x4a
	.zero		1
	.zero		1


	//----- nvinfo : EIATTR_EXIT_INSTR_OFFSETS
	.align		4
        /*0028*/ 	.byte	0x04, 0x1c
        /*002a*/ 	.short	(.L_11 - .L_10)


	//   ....[0]....
.L_10:
        /*002c*/ 	.word	0x00000080


	//----- nvinfo : EIATTR_CBANK_PARAM_SIZE
	.align		4
.L_11:
        /*0030*/ 	.byte	0x03, 0x19
        /*0032*/ 	.short	0x0008


	//----- nvinfo : EIATTR_PARAM_CBANK
	.align		4
        /*0034*/ 	.byte	0x04, 0x0a
        /*0036*/ 	.short	(.L_13 - .L_12)
	.align		4
.L_12:
        /*0038*/ 	.word	index@(.nv.constant0._Z14kernel_add_onePi)
        /*003c*/ 	.short	0x0380
        /*003e*/ 	.short	0x0008


	//----- nvinfo : EIATTR_SW_WAR
	.align		4
.L_13:
        /*0040*/ 	.byte	0x04, 0x36
        /*0042*/ 	.short	(.L_15 - .L_14)
.L_14:
        /*0044*/ 	.word	0x00000008
.L_15:


//--------------------- .nv.callgraph             --------------------------
	.section	.nv.callgraph,"",@"SHT_CUDA_CALLGRAPH"
	.align	4
	.sectionentsize	8
	.align		4
        /*0000*/ 	.word	0x00000000
	.align		4
        /*0004*/ 	.word	0xffffffff
	.align		4
        /*0008*/ 	.word	0x00000000
	.align		4
        /*000c*/ 	.word	0xfffffffe
	.align		4
        /*0010*/ 	.word	0x00000000
	.align		4
        /*0014*/ 	.word	0xfffffffd
	.align		4
        /*0018*/ 	.word	0x00000000
	.align		4
        /*001c*/ 	.word	0xfffffffc


//--------------------- .text._Z14kernel_add_onePi --------------------------
	.section	.text._Z14kernel_add_onePi,"ax",@progbits
	.align	128
        .global         _Z14kernel_add_onePi
        .type           _Z14kernel_add_onePi,@function
        .size           _Z14kernel_add_onePi,(.L_x_1 - _Z14kernel_add_onePi)
        .other          _Z14kernel_add_onePi,@"STO_CUDA_ENTRY STV_DEFAULT"
_Z14kernel_add_onePi:
.text._Z14kernel_add_onePi:
[----:B------:R-:W-:Y:S01]  /*0000*/  LDC R1, c[0x0][0x37c] ;  /* 0x0000df00ff017b82 */ /* 0x000fe20000000800 */
[----:B------:R-:W0:Y:S07]  /*0010*/  S2R R5, SR_TID.X ;  /* 0x0000000000057919 */ /* 0x000e2e0000002100 */
[----:B------:R-:W0:Y:S01]  /*0020*/  LDC.64 R2, c[0x0][0x380] ;  /* 0x0000e000ff027b82 */ /* 0x000e220000000a00 */
[----:B------:R-:W1:Y:S01]  /*0030*/  LDCU.64 UR4, c[0x0][0x358] ;  /* 0x00006b00ff0477ac */ /* 0x000e620008000a00 */
[----:B0-----:R-:W-:-:S05]  /*0040*/  IMAD.WIDE.U32 R2, R5, 0x4, R2 ;  /* 0x0000000405027825 */ /* 0x001fca00078e0002 */
[----:B-1----:R-:W2:Y:S02]  /*0050*/  LDG.E R0, desc[UR4][R2.64] ;  /* 0x0000000402007981 */ /* 0x002ea4000c1e1900 */
[----:B--2---:R-:W-:-:S05]  /*0060*/  IADD3 R5, PT, PT, R0, 0x1, RZ ;  /* 0x0000000100057810 */ /* 0x004fca0007ffe0ff */
[----:B------:R-:W-:Y:S01]  /*0070*/  STG.E desc[UR4][R2.64], R5 ;  /* 0x0000000502007986 */ /* 0x000fe2000c101904 */
[----:B------:R-:W-:Y:S05]  /*0080*/  EXIT ;  /* 0x000000000000794d */ /* 0x000fea0003800000 */
.L_x_0:
[----:B------:R-:W-:-:S00]  /*0090*/  BRA `(.L_x_0) ;  /* 0xfffffffc00fc7947 */ /* 0x000fc0000383ffff */
[----:B------:R-:W-:-:S00]  /*00a0*/  NOP ;  /* 0x0000000000007918 */ /* 0x000fc00000000000 */
        /* <DEDUP_REMOVED lines=13> */
.L_x_1:


//--------------------- .nv.shared.reserved.0     --------------------------
	.section	.nv.shared.reserved.0,"aw",@nobits
	.weak		__nv_reservedSMEM_offset_0_alias
	.size		__nv_reservedSMEM_offset_0_alias, 0, 64
	.other		__nv_reservedSMEM_offset_0_alias,@"STO_CUDA_RESERVED_SHARED STV_DEFAULT"
__nv_reservedSMEM_offset_0_alias:
	.zero		0
	.zero		64


//--------------------- .nv.constant0._Z14kernel_add_onePi --------------------------
	.section	.nv.constant0._Z14kernel_add_onePi,"a",@progbits
	.sectionflags	@""
	.align	4
.nv.constant0._Z14kernel_add_onePi:
	.zero		904


//--------------------- SYMBOLS --------------------------

	.type		.nv.reservedSmem.offset0,@object
	.size		.nv.reservedSmem.offset0,0x4
